//
// Generated by NVIDIA NVVM Compiler
//
// Compiler Build ID: CL-36424714
// Cuda compilation tools, release 13.0, V13.0.88
// Based on NVVM 20.0.0
//

.version 9.0
.target sm_100
.address_size 64

	// .globl	_Z12scale_kernelPfi

.visible .entry _Z12scale_kernelPfi(
	.param .u64 .ptr .align 1 _Z12scale_kernelPfi_param_0,
	.param .u32 _Z12scale_kernelPfi_param_1
)
{
	.reg .pred 	%p<2>;
	.reg .b32 	%r<6>;
	.reg .b32 	%f<3>;
	.reg .b64 	%rd<5>;

	ld.param.u64 	%rd1, [_Z12scale_kernelPfi_param_0];
	ld.param.u32 	%r2, [_Z12scale_kernelPfi_param_1];
	mov.u32 	%r3, %ctaid.x;
	mov.u32 	%r4, %ntid.x;
	mov.u32 	%r5, %tid.x;
	mad.lo.s32 	%r1, %r3, %r4, %r5;
	setp.ge.s32 	%p1, %r1, %r2;
	@%p1 bra 	$L__BB0_2;
	cvta.to.global.u64 	%rd2, %rd1;
	mul.wide.s32 	%rd3, %r1, 4;
	add.s64 	%rd4, %rd2, %rd3;
	ld.global.f32 	%f1, [%rd4];
	mul.f32 	%f2, %f1, 0f41200000;
	st.global.f32 	[%rd4], %f2;
$L__BB0_2:
	ret;

}


// ===== COMPILED SASS (sm_100) =====

	.target	sm_100

	.elftype	@"ET_EXEC"


//--------------------- .note.nv.tkinfo           --------------------------
	.section	.note.nv.tkinfo,"",@"SHT_NOTE"
	.sectionflags	@"SHF_NOTE_NV_TKINFO"
	.tkinfo
        /*0018*/ 	.word	0x00000002
        /*0030*/ 	.string	""
        /*0030*/ 	.string	"ptxas"
        /*0030*/ 	.string	"Cuda compilation tools, release 13.0, V13.0.88"
        /*0030*/ 	.string	"Build cuda_13.0.r13.0/compiler.36424714_0"
        /*0030*/ 	.string	"-arch sm_100 -m 64 "



//--------------------- .note.nv.cuinfo           --------------------------
	.section	.note.nv.cuinfo,"",@"SHT_NOTE"
	.sectionflags	@"SHF_NOTE_NV_CUINFO"
        /*0018*/ 	.short	0x0002
        /*001a*/ 	.short	0x0064
        /*001c*/ 	.short	0x0082
	.zero		2


//--------------------- .nv.info                  --------------------------
	.section	.nv.info,"",@"SHT_CUDA_INFO"
	.align	4


	//----- nvinfo : EIATTR_REGCOUNT
	.align		4
        /*0000*/ 	.byte	0x04, 0x2f
        /*0002*/ 	.short	(.L_1 - .L_0)
	.align		4
.L_0:
        /*0004*/ 	.word	index@(_Z12scale_kernelPfi)
        /*0008*/ 	.word	0x00000008


	//----- nvinfo : EIATTR_FRAME_SIZE
	.align		4
.L_1:
        /*000c*/ 	.byte	0x04, 0x11
        /*000e*/ 	.short	(.L_3 - .L_2)
	.align		4
.L_2:
        /*0010*/ 	.word	index@(_Z12scale_kernelPfi)
        /*0014*/ 	.word	0x00000000


	//----- nvinfo : EIATTR_MIN_STACK_SIZE
	.align		4
.L_3:
        /*0018*/ 	.byte	0x04, 0x12
        /*001a*/ 	.short	(.L_5 - .L_4)
	.align		4
.L_4:
        /*001c*/ 	.word	index@(_Z12scale_kernelPfi)
        /*0020*/ 	.word	0x00000000
.L_5:


//--------------------- .nv.compat                --------------------------
	.section	.nv.compat,"",@"SHT_CUDA_COMPAT_INFO"
	.align	4
        /*0000*/ 	.byte	0x02, 0x09, 0x00, 0x00, 0x02, 0x02, 0x01, 0x00, 0x02, 0x05, 0x05, 0x00, 0x03, 0x07, 0x01, 0x01
        /*0010*/ 	.byte	0x02, 0x03, 0x00, 0x00, 0x02, 0x06, 0x01, 0x00, 0x04, 0x0b, 0x08, 0x00, 0x09, 0x00, 0x00, 0x00
        /*0020*/ 	.byte	0x00, 0x00, 0x00, 0x00


//--------------------- .nv.info._Z12scale_kernelPfi --------------------------
	.section	.nv.info._Z12scale_kernelPfi,"",@"SHT_CUDA_INFO"
	.sectionflags	@""
	.align	4


	//----- nvinfo : EIATTR_CUDA_API_VERSION
	.align		4
        /*0000*/ 	.byte	0x04, 0x37
        /*0002*/ 	.short	(.L_7 - .L_6)
.L_6:
        /*0004*/ 	.word	0x00000082


	//----- nvinfo : EIATTR_KPARAM_INFO
	.align		4
.L_7:
        /*0008*/ 	.byte	0x04, 0x17
        /*000a*/ 	.short	(.L_9 - .L_8)
.L_8:
        /*000c*/ 	.word	0x00000000
        /*0010*/ 	.short	0x0001
        /*0012*/ 	.short	0x0008
        /*0014*/ 	.byte	0x00, 0xf0, 0x11, 0x00


	//----- nvinfo : EIATTR_KPARAM_INFO
	.align		4
.L_9:
        /*0018*/ 	.byte	0x04, 0x17
        /*001a*/ 	.short	(.L_11 - .L_10)
.L_10:
        /*001c*/ 	.word	0x00000000
        /*0020*/ 	.short	0x0000
        /*0022*/ 	.short	0x0000
        /*0024*/ 	.byte	0x00, 0xf5, 0x21, 0x00


	//----- nvinfo : EIATTR_SPARSE_MMA_MASK
	.align		4
.L_11:
        /*0028*/ 	.byte	0x03, 0x50
        /*002a*/ 	.short	0x0000


	//----- nvinfo : EIATTR_MAXREG_COUNT
	.align		4
        /*002c*/ 	.byte	0x03, 0x1b
        /*002e*/ 	.short	0x00ff


	//----- nvinfo : EIATTR_MERCURY_ISA_VERSION
	.align		4
        /*0030*/ 	.byte	0x03, 0x5f
        /*0032*/ 	.short	0x0101


	//----- nvinfo : EIATTR_VRC_CTA_INIT_COUNT
	.align		4
        /*0034*/ 	.byte	0x02, 0x4a
	.zero		1
	.zero		1


	//----- nvinfo : EIATTR_EXIT_INSTR_OFFSETS
	.align		4
        /*0038*/ 	.byte	0x04, 0x1c
        /*003a*/ 	.short	(.L_13 - .L_12)


	//   ....[0]....
.L_12:
        /*003c*/ 	.word	0x00000070


	//   ....[1]....
        /*0040*/ 	.word	0x000000e0


	//----- nvinfo : EIATTR_CBANK_PARAM_SIZE
	.align		4
.L_13:
        /*0044*/ 	.byte	0x03, 0x19
        /*0046*/ 	.short	0x000c


	//----- nvinfo : EIATTR_PARAM_CBANK
	.align		4
        /*0048*/ 	.byte	0x04, 0x0a
        /*004a*/ 	.short	(.L_15 - .L_14)
	.align		4
.L_14:
        /*004c*/ 	.word	index@(.nv.constant0._Z12scale_kernelPfi)
        /*0050*/ 	.short	0x0380
        /*0052*/ 	.short	0x000c


	//----- nvinfo : EIATTR_SW_WAR
	.align		4
.L_15:
        /*0054*/ 	.byte	0x04, 0x36
        /*0056*/ 	.short	(.L_17 - .L_16)
.L_16:
        /*0058*/ 	.word	0x00000008
.L_17:


//--------------------- .nv.callgraph             --------------------------
	.section	.nv.callgraph,"",@"SHT_CUDA_CALLGRAPH"
	.align	4
	.sectionentsize	8
	.align		4
        /*0000*/ 	.word	0x00000000
	.align		4
        /*0004*/ 	.word	0xffffffff
	.align		4
        /*0008*/ 	.word	0x00000000
	.align		4
        /*000c*/ 	.word	0xfffffffe
	.align		4
        /*0010*/ 	.word	0x00000000
	.align		4
        /*0014*/ 	.word	0xfffffffd
	.align		4
        /*0018*/ 	.word	0x00000000
	.align		4
        /*001c*/ 	.word	0xfffffffc


//--------------------- .text._Z12scale_kernelPfi --------------------------
	.section	.text._Z12scale_kernelPfi,"ax",@progbits
	.align	128
        .global         _Z12scale_kernelPfi
        .type           _Z12scale_kernelPfi,@function
        .size           _Z12scale_kernelPfi,(.L_x_1 - _Z12scale_kernelPfi)
        .other          _Z12scale_kernelPfi,@"STO_CUDA_ENTRY STV_DEFAULT"
_Z12scale_kernelPfi:
.text._Z12scale_kernelPfi:
[----:B------:R-:W-:Y:S01]  /*0000*/  LDC R1, c[0x0][0x37c] ;  /* 0x0000df00ff017b82 */ /* 0x000fe20000000800 */
[----:B------:R-:W0:Y:S07]  /*0010*/  S2R R0, SR_TID.X ;  /* 0x0000000000007919 */ /* 0x000e2e0000002100 */
[----:B------:R-:W0:Y:S01]  /*0020*/  S2UR UR4, SR_CTAID.X ;  /* 0x00000000000479c3 */ /* 0x000e220000002500 */
[----:B------:R-:W1:Y:S07]  /*0030*/  LDCU UR5, c[0x0][0x388] ;  /* 0x00007100ff0577ac */ /* 0x000e6e0008000800 */
[----:B------:R-:W0:Y:S02]  /*0040*/  LDC R5, c[0x0][0x360] ;  /* 0x0000d800ff057b82 */ /* 0x000e240000000800 */
[----:B0-----:R-:W-:-:S05]  /*0050*/  IMAD R5, R5, UR4, R0 ;  /* 0x0000000405057c24 */ /* 0x001fca000f8e0200 */
[----:B-1----:R-:W-:-:S13]  /*0060*/  ISETP.GE.AND P0, PT, R5, UR5, PT ;  /* 0x0000000505007c0c */ /* 0x002fda000bf06270 */
[----:B------:R-:W-:Y:S05]  /*0070*/  @P0 EXIT ;  /* 0x000000000000094d */ /* 0x000fea0003800000 */
[----:B------:R-:W0:Y:S01]  /*0080*/  LDC.64 R2, c[0x0][0x380] ;  /* 0x0000e000ff027b82 */ /* 0x000e220000000a00 */
[----:B------:R-:W1:Y:S01]  /*0090*/  LDCU.64 UR4, c[0x0][0x358] ;  /* 0x00006b00ff0477ac */ /* 0x000e620008000a00 */
[----:B0-----:R-:W-:-:S05]  /*00a0*/  IMAD.WIDE R2, R5, 0x4, R2 ;  /* 0x0000000405027825 */ /* 0x001fca00078e0202 */
[----:B-1----:R-:W2:Y:S02]  /*00b0*/  LDG.E R0, desc[UR4][R2.64] ;  /* 0x0000000402007981 */ /* 0x002ea4000c1e1900 */
[----:B--2---:R-:W-:-:S05]  /*00c0*/  FMUL R5, R0, 10 ;  /* 0x4120000000057820 */ /* 0x004fca0000400000 */
[----:B------:R-:W-:Y:S01]  /*00d0*/  STG.E desc[UR4][R2.64], R5 ;  /* 0x0000000502007986 */ /* 0x000fe2000c101904 */
[----:B------:R-:W-:Y:S05]  /*00e0*/  EXIT ;  /* 0x000000000000794d */ /* 0x000fea0003800000 */
.L_x_0:
[----:B------:R-:W-:-:S00]  /*00f0*/  BRA `(.L_x_0) ;  /* 0xfffffffc00fc7947 */ /* 0x000fc0000383ffff */
[----:B------:R-:W-:-:S00]  /*0100*/  NOP ;  /* 0x0000000000007918 */ /* 0x000fc00000000000 */
[----:B------:R-:W-:-:S00]  /*0110*/  NOP ;  /* 0x0000000000007918 */ /* 0x000fc00000000000 */
[----:B------:R-:W-:-:S00]  /*0120*/  NOP ;  /* 0x0000000000007918 */ /* 0x000fc00000000000 */
[----:B------:R-:W-:-:S00]  /*0130*/  NOP ;  /* 0x0000000000007918 */ /* 0x000fc00000000000 */
[----:B------:R-:W-:-:S00]  /*0140*/  NOP ;  /* 0x0000000000007918 */ /* 0x000fc00000000000 */
[----:B------:R-:W-:-:S00]  /*0150*/  NOP ;  /* 0x0000000000007918 */ /* 0x000fc00000000000 */
[----:B------:R-:W-:-:S00]  /*0160*/  NOP ;  /* 0x0000000000007918 */ /* 0x000fc00000000000 */
[----:B------:R-:W-:-:S00]  /*0170*/  NOP ;  /* 0x0000000000007918 */ /* 0x000fc00000000000 */
.L_x_1:


//--------------------- .nv.shared.reserved.0     --------------------------
	.section	.nv.shared.reserved.0,"aw",@nobits
	.weak		__nv_reservedSMEM_offset_0_alias
	.size		__nv_reservedSMEM_offset_0_alias, 0, 64
	.other		__nv_reservedSMEM_offset_0_alias,@"STO_CUDA_RESERVED_SHARED STV_DEFAULT"
__nv_reservedSMEM_offset_0_alias:
	.zero		0
	.zero		64


//--------------------- .nv.constant0._Z12scale_kernelPfi --------------------------
	.section	.nv.constant0._Z12scale_kernelPfi,"a",@progbits
	.sectionflags	@""
	.align	4
.nv.constant0._Z12scale_kernelPfi:
	.zero		908


//--------------------- SYMBOLS --------------------------

	.type		.nv.reservedSmem.offset0,@object
	.size		.nv.reservedSmem.offset0,0x4
